//
// Generated by NVIDIA NVVM Compiler
//
// Compiler Build ID: CL-36424714
// Cuda compilation tools, release 13.0, V13.0.88
// Based on NVVM 20.0.0
//

.version 9.0
.target sm_100
.address_size 64

	// .globl	_Z19counterGlobalKernelPiS_i
.extern .shared .align 16 .b8 d_shared[];

.visible .entry _Z19counterGlobalKernelPiS_i(
	.param .u64 .ptr .align 1 _Z19counterGlobalKernelPiS_i_param_0,
	.param .u64 .ptr .align 1 _Z19counterGlobalKernelPiS_i_param_1,
	.param .u32 _Z19counterGlobalKernelPiS_i_param_2
)
{
	.reg .pred 	%p<12>;
	.reg .b32 	%r<26>;
	.reg .b64 	%rd<7>;

	ld.param.u64 	%rd3, [_Z19counterGlobalKernelPiS_i_param_0];
	ld.param.u64 	%rd2, [_Z19counterGlobalKernelPiS_i_param_1];
	ld.param.u32 	%r3, [_Z19counterGlobalKernelPiS_i_param_2];
	cvta.to.global.u64 	%rd1, %rd3;
	mov.u32 	%r4, %tid.x;
	mov.u32 	%r5, %ctaid.x;
	mov.u32 	%r6, %ntid.x;
	mad.lo.s32 	%r1, %r5, %r6, %r4;
	setp.ge.s32 	%p1, %r1, %r3;
	@%p1 bra 	$L__BB0_21;
	cvta.to.global.u64 	%rd4, %rd2;
	mul.wide.s32 	%rd5, %r1, 4;
	add.s64 	%rd6, %rd4, %rd5;
	ld.global.u32 	%r2, [%rd6];
	setp.gt.u32 	%p2, %r2, 99;
	@%p2 bra 	$L__BB0_3;
	atom.global.add.u32 	%r25, [%rd1], 1;
	bra.uni 	$L__BB0_21;
$L__BB0_3:
	add.s32 	%r7, %r2, -100;
	setp.gt.u32 	%p3, %r7, 99;
	@%p3 bra 	$L__BB0_5;
	atom.global.add.u32 	%r24, [%rd1+4], 1;
	bra.uni 	$L__BB0_21;
$L__BB0_5:
	add.s32 	%r8, %r2, -200;
	setp.gt.u32 	%p4, %r8, 99;
	@%p4 bra 	$L__BB0_7;
	atom.global.add.u32 	%r23, [%rd1+8], 1;
	bra.uni 	$L__BB0_21;
$L__BB0_7:
	add.s32 	%r9, %r2, -300;
	setp.gt.u32 	%p5, %r9, 99;
	@%p5 bra 	$L__BB0_9;
	atom.global.add.u32 	%r22, [%rd1+12], 1;
	bra.uni 	$L__BB0_21;
$L__BB0_9:
	add.s32 	%r10, %r2, -400;
	setp.gt.u32 	%p6, %r10, 99;
	@%p6 bra 	$L__BB0_11;
	atom.global.add.u32 	%r21, [%rd1+16], 1;
	bra.uni 	$L__BB0_21;
$L__BB0_11:
	add.s32 	%r11, %r2, -500;
	setp.gt.u32 	%p7, %r11, 99;
	@%p7 bra 	$L__BB0_13;
	atom.global.add.u32 	%r20, [%rd1+20], 1;
	bra.uni 	$L__BB0_21;
$L__BB0_13:
	add.s32 	%r12, %r2, -600;
	setp.gt.u32 	%p8, %r12, 99;
	@%p8 bra 	$L__BB0_15;
	atom.global.add.u32 	%r19, [%rd1+24], 1;
	bra.uni 	$L__BB0_21;
$L__BB0_15:
	add.s32 	%r13, %r2, -700;
	setp.gt.u32 	%p9, %r13, 99;
	@%p9 bra 	$L__BB0_17;
	atom.global.add.u32 	%r18, [%rd1+28], 1;
	bra.uni 	$L__BB0_21;
$L__BB0_17:
	add.s32 	%r14, %r2, -800;
	setp.gt.u32 	%p10, %r14, 99;
	@%p10 bra 	$L__BB0_19;
	atom.global.add.u32 	%r17, [%rd1+32], 1;
	bra.uni 	$L__BB0_21;
$L__BB0_19:
	add.s32 	%r15, %r2, -900;
	setp.gt.u32 	%p11, %r15, 99;
	@%p11 bra 	$L__BB0_21;
	atom.global.add.u32 	%r16, [%rd1+36], 1;
$L__BB0_21:
	bar.sync 	0;
	ret;

}
	// .globl	_Z19counterSharedKernelPiS_i
.visible .entry _Z19counterSharedKernelPiS_i(
	.param .u64 .ptr .align 1 _Z19counterSharedKernelPiS_i_param_0,
	.param .u64 .ptr .align 1 _Z19counterSharedKernelPiS_i_param_1,
	.param .u32 _Z19counterSharedKernelPiS_i_param_2
)
{
	.reg .pred 	%p<15>;
	.reg .b32 	%r<53>;
	.reg .b64 	%rd<7>;

	ld.param.u64 	%rd1, [_Z19counterSharedKernelPiS_i_param_0];
	ld.param.u64 	%rd2, [_Z19counterSharedKernelPiS_i_param_1];
	ld.param.u32 	%r6, [_Z19counterSharedKernelPiS_i_param_2];
	mov.u32 	%r1, %tid.x;
	mov.u32 	%r7, %ctaid.x;
	mov.u32 	%r8, %ntid.x;
	mad.lo.s32 	%r2, %r7, %r8, %r1;
	setp.ge.s32 	%p1, %r2, %r6;
	shl.b32 	%r9, %r1, 2;
	mov.u32 	%r10, d_shared;
	add.s32 	%r3, %r10, %r9;
	shl.b32 	%r11, %r6, 2;
	add.s32 	%r4, %r10, %r11;
	@%p1 bra 	$L__BB1_3;
	cvta.to.global.u64 	%rd3, %rd2;
	mul.wide.s32 	%rd4, %r2, 4;
	add.s64 	%rd5, %rd3, %rd4;
	ld.global.u32 	%r12, [%rd5];
	st.shared.u32 	[%r3], %r12;
	setp.ne.s32 	%p2, %r1, 0;
	@%p2 bra 	$L__BB1_3;
	mov.b32 	%r13, 0;
	st.shared.u32 	[%r4], %r13;
	st.shared.u32 	[%r4+4], %r13;
	st.shared.u32 	[%r4+8], %r13;
	st.shared.u32 	[%r4+12], %r13;
	st.shared.u32 	[%r4+16], %r13;
	st.shared.u32 	[%r4+20], %r13;
	st.shared.u32 	[%r4+24], %r13;
	st.shared.u32 	[%r4+28], %r13;
	st.shared.u32 	[%r4+32], %r13;
	st.shared.u32 	[%r4+36], %r13;
$L__BB1_3:
	setp.ge.s32 	%p3, %r2, %r6;
	bar.sync 	0;
	@%p3 bra 	$L__BB1_24;
	ld.shared.u32 	%r5, [%r3];
	setp.gt.u32 	%p4, %r5, 99;
	@%p4 bra 	$L__BB1_6;
	atom.shared.add.u32 	%r32, [%r4], 1;
	bra.uni 	$L__BB1_24;
$L__BB1_6:
	add.s32 	%r14, %r5, -100;
	setp.gt.u32 	%p5, %r14, 99;
	@%p5 bra 	$L__BB1_8;
	atom.shared.add.u32 	%r31, [%r4+4], 1;
	bra.uni 	$L__BB1_24;
$L__BB1_8:
	add.s32 	%r15, %r5, -200;
	setp.gt.u32 	%p6, %r15, 99;
	@%p6 bra 	$L__BB1_10;
	atom.shared.add.u32 	%r30, [%r4+8], 1;
	bra.uni 	$L__BB1_24;
$L__BB1_10:
	add.s32 	%r16, %r5, -300;
	setp.gt.u32 	%p7, %r16, 99;
	@%p7 bra 	$L__BB1_12;
	atom.shared.add.u32 	%r29, [%r4+12], 1;
	bra.uni 	$L__BB1_24;
$L__BB1_12:
	add.s32 	%r17, %r5, -400;
	setp.gt.u32 	%p8, %r17, 99;
	@%p8 bra 	$L__BB1_14;
	atom.shared.add.u32 	%r28, [%r4+16], 1;
	bra.uni 	$L__BB1_24;
$L__BB1_14:
	add.s32 	%r18, %r5, -500;
	setp.gt.u32 	%p9, %r18, 99;
	@%p9 bra 	$L__BB1_16;
	atom.shared.add.u32 	%r27, [%r4+20], 1;
	bra.uni 	$L__BB1_24;
$L__BB1_16:
	add.s32 	%r19, %r5, -600;
	setp.gt.u32 	%p10, %r19, 99;
	@%p10 bra 	$L__BB1_18;
	atom.shared.add.u32 	%r26, [%r4+24], 1;
	bra.uni 	$L__BB1_24;
$L__BB1_18:
	add.s32 	%r20, %r5, -700;
	setp.gt.u32 	%p11, %r20, 99;
	@%p11 bra 	$L__BB1_20;
	atom.shared.add.u32 	%r25, [%r4+28], 1;
	bra.uni 	$L__BB1_24;
$L__BB1_20:
	add.s32 	%r21, %r5, -800;
	setp.gt.u32 	%p12, %r21, 99;
	@%p12 bra 	$L__BB1_22;
	atom.shared.add.u32 	%r24, [%r4+32], 1;
	bra.uni 	$L__BB1_24;
$L__BB1_22:
	add.s32 	%r22, %r5, -900;
	setp.gt.u32 	%p13, %r22, 99;
	@%p13 bra 	$L__BB1_24;
	atom.shared.add.u32 	%r23, [%r4+36], 1;
$L__BB1_24:
	bar.sync 	0;
	setp.ne.s32 	%p14, %r1, 0;
	@%p14 bra 	$L__BB1_26;
	cvta.to.global.u64 	%rd6, %rd1;
	ld.shared.u32 	%r33, [%r4];
	atom.global.add.u32 	%r34, [%rd6], %r33;
	ld.shared.u32 	%r35, [%r4+4];
	atom.global.add.u32 	%r36, [%rd6+4], %r35;
	ld.shared.u32 	%r37, [%r4+8];
	atom.global.add.u32 	%r38, [%rd6+8], %r37;
	ld.shared.u32 	%r39, [%r4+12];
	atom.global.add.u32 	%r40, [%rd6+12], %r39;
	ld.shared.u32 	%r41, [%r4+16];
	atom.global.add.u32 	%r42, [%rd6+16], %r41;
	ld.shared.u32 	%r43, [%r4+20];
	atom.global.add.u32 	%r44, [%rd6+20], %r43;
	ld.shared.u32 	%r45, [%r4+24];
	atom.global.add.u32 	%r46, [%rd6+24], %r45;
	ld.shared.u32 	%r47, [%r4+28];
	atom.global.add.u32 	%r48, [%rd6+28], %r47;
	ld.shared.u32 	%r49, [%r4+32];
	atom.global.add.u32 	%r50, [%rd6+32], %r49;
	ld.shared.u32 	%r51, [%r4+36];
	atom.global.add.u32 	%r52, [%rd6+36], %r51;
$L__BB1_26:
	ret;

}
	// .globl	_Z21parallelScanSumKernelPii
.visible .entry _Z21parallelScanSumKernelPii(
	.param .u64 .ptr .align 1 _Z21parallelScanSumKernelPii_param_0,
	.param .u32 _Z21parallelScanSumKernelPii_param_1
)
{
	.reg .pred 	%p<7>;
	.reg .b32 	%r<19>;
	.reg .b64 	%rd<7>;

	ld.param.u64 	%rd3, [_Z21parallelScanSumKernelPii_param_0];
	ld.param.u32 	%r7, [_Z21parallelScanSumKernelPii_param_1];
	cvta.to.global.u64 	%rd1, %rd3;
	mov.u32 	%r8, %tid.x;
	mov.u32 	%r9, %ntid.x;
	mov.u32 	%r10, %ctaid.x;
	mad.lo.s32 	%r1, %r9, %r10, %r8;
	setp.ge.s32 	%p1, %r1, %r7;
	setp.lt.s32 	%p2, %r7, 2;
	or.pred  	%p3, %p1, %p2;
	@%p3 bra 	$L__BB2_7;
	mul.wide.s32 	%rd4, %r1, 4;
	add.s64 	%rd2, %rd1, %rd4;
	mov.b32 	%r18, 0;
	mov.b32 	%r16, 1;
$L__BB2_2:
	setp.lt.s32 	%p4, %r1, %r16;
	@%p4 bra 	$L__BB2_4;
	sub.s32 	%r13, %r1, %r16;
	mul.wide.s32 	%rd5, %r13, 4;
	add.s64 	%rd6, %rd1, %rd5;
	ld.global.u32 	%r18, [%rd6];
$L__BB2_4:
	setp.lt.s32 	%p5, %r1, %r16;
	bar.sync 	0;
	@%p5 bra 	$L__BB2_6;
	ld.global.u32 	%r14, [%rd2];
	add.s32 	%r15, %r14, %r18;
	st.global.u32 	[%rd2], %r15;
$L__BB2_6:
	bar.sync 	0;
	shl.b32 	%r16, %r16, 1;
	setp.lt.s32 	%p6, %r16, %r7;
	@%p6 bra 	$L__BB2_2;
$L__BB2_7:
	ret;

}


// ===== COMPILED SASS (sm_100) =====

	.target	sm_100

	.elftype	@"ET_EXEC"


//--------------------- .note.nv.tkinfo           --------------------------
	.section	.note.nv.tkinfo,"",@"SHT_NOTE"
	.sectionflags	@"SHF_NOTE_NV_TKINFO"
	.tkinfo
        /*0018*/ 	.word	0x00000002
        /*0030*/ 	.string	""
        /*0030*/ 	.string	"ptxas"
        /*0030*/ 	.string	"Cuda compilation tools, release 13.0, V13.0.88"
        /*0030*/ 	.string	"Build cuda_13.0.r13.0/compiler.36424714_0"
        /*0030*/ 	.string	"-arch sm_100 -m 64 "



//--------------------- .note.nv.cuinfo           --------------------------
	.section	.note.nv.cuinfo,"",@"SHT_NOTE"
	.sectionflags	@"SHF_NOTE_NV_CUINFO"
        /*0018*/ 	.short	0x0002
        /*001a*/ 	.short	0x0064
        /*001c*/ 	.short	0x0082
	.zero		2


//--------------------- .nv.info                  --------------------------
	.section	.nv.info,"",@"SHT_CUDA_INFO"
	.align	4


	//----- nvinfo : EIATTR_REGCOUNT
	.align		4
        /*0000*/ 	.byte	0x04, 0x2f
        /*0002*/ 	.short	(.L_1 - .L_0)
	.align		4
.L_0:
        /*0004*/ 	.word	index@(_Z19counterGlobalKernelPiS_i)
        /*0008*/ 	.word	0x0000000a


	//----- nvinfo : EIATTR_FRAME_SIZE
	.align		4
.L_1:
        /*000c*/ 	.byte	0x04, 0x11
        /*000e*/ 	.short	(.L_3 - .L_2)
	.align		4
.L_2:
        /*0010*/ 	.word	index@(_Z19counterGlobalKernelPiS_i)
        /*0014*/ 	.word	0x00000000


	//----- nvinfo : EIATTR_REGCOUNT
	.align		4
.L_3:
        /*0018*/ 	.byte	0x04, 0x2f
        /*001a*/ 	.short	(.L_5 - .L_4)
	.align		4
.L_4:
        /*001c*/ 	.word	index@(_Z19counterSharedKernelPiS_i)
        /*0020*/ 	.word	0x0000001c


	//----- nvinfo : EIATTR_FRAME_SIZE
	.align		4
.L_5:
        /*0024*/ 	.byte	0x04, 0x11
        /*0026*/ 	.short	(.L_7 - .L_6)
	.align		4
.L_6:
        /*0028*/ 	.word	index@(_Z19counterSharedKernelPiS_i)
        /*002c*/ 	.word	0x00000000


	//----- nvinfo : EIATTR_REGCOUNT
	.align		4
.L_7:
        /*0030*/ 	.byte	0x04, 0x2f
        /*0032*/ 	.short	(.L_9 - .L_8)
	.align		4
.L_8:
        /*0034*/ 	.word	index@(_Z21parallelScanSumKernelPii)
        /*0038*/ 	.word	0x0000000c


	//----- nvinfo : EIATTR_FRAME_SIZE
	.align		4
.L_9:
        /*003c*/ 	.byte	0x04, 0x11
        /*003e*/ 	.short	(.L_11 - .L_10)
	.align		4
.L_10:
        /*0040*/ 	.word	index@(_Z21parallelScanSumKernelPii)
        /*0044*/ 	.word	0x00000000


	//----- nvinfo : EIATTR_MIN_STACK_SIZE
	.align		4
.L_11:
        /*0048*/ 	.byte	0x04, 0x12
        /*004a*/ 	.short	(.L_13 - .L_12)
	.align		4
.L_12:
        /*004c*/ 	.word	index@(_Z21parallelScanSumKernelPii)
        /*0050*/ 	.word	0x00000000


	//----- nvinfo : EIATTR_MIN_STACK_SIZE
	.align		4
.L_13:
        /*0054*/ 	.byte	0x04, 0x12
        /*0056*/ 	.short	(.L_15 - .L_14)
	.align		4
.L_14:
        /*0058*/ 	.word	index@(_Z19counterSharedKernelPiS_i)
        /*005c*/ 	.word	0x00000000


	//----- nvinfo : EIATTR_MIN_STACK_SIZE
	.align		4
.L_15:
        /*0060*/ 	.byte	0x04, 0x12
        /*0062*/ 	.short	(.L_17 - .L_16)
	.align		4
.L_16:
        /*0064*/ 	.word	index@(_Z19counterGlobalKernelPiS_i)
        /*0068*/ 	.word	0x00000000
.L_17:


//--------------------- .nv.compat                --------------------------
	.section	.nv.compat,"",@"SHT_CUDA_COMPAT_INFO"
	.align	4
        /*0000*/ 	.byte	0x02, 0x09, 0x00, 0x00, 0x02, 0x02, 0x01, 0x00, 0x02, 0x05, 0x05, 0x00, 0x03, 0x07, 0x01, 0x01
        /*0010*/ 	.byte	0x02, 0x03, 0x00, 0x00, 0x02, 0x06, 0x01, 0x00, 0x04, 0x0b, 0x08, 0x00, 0x09, 0x00, 0x00, 0x00
        /*0020*/ 	.byte	0x00, 0x00, 0x00, 0x00


//--------------------- .nv.info._Z21parallelScanSumKernelPii --------------------------
	.section	.nv.info._Z21parallelScanSumKernelPii,"",@"SHT_CUDA_INFO"
	.sectionflags	@""
	.align	4


	//----- nvinfo : EIATTR_CUDA_API_VERSION
	.align		4
        /*0000*/ 	.byte	0x04, 0x37
        /*0002*/ 	.short	(.L_19 - .L_18)
.L_18:
        /*0004*/ 	.word	0x00000082


	//----- nvinfo : EIATTR_KPARAM_INFO
	.align		4
.L_19:
        /*0008*/ 	.byte	0x04, 0x17
        /*000a*/ 	.short	(.L_21 - .L_20)
.L_20:
        /*000c*/ 	.word	0x00000000
        /*0010*/ 	.short	0x0001
        /*0012*/ 	.short	0x0008
        /*0014*/ 	.byte	0x00, 0xf0, 0x11, 0x00


	//----- nvinfo : EIATTR_KPARAM_INFO
	.align		4
.L_21:
        /*0018*/ 	.byte	0x04, 0x17
        /*001a*/ 	.short	(.L_23 - .L_22)
.L_22:
        /*001c*/ 	.word	0x00000000
        /*0020*/ 	.short	0x0000
        /*0022*/ 	.short	0x0000
        /*0024*/ 	.byte	0x00, 0xf5, 0x21, 0x00


	//----- nvinfo : EIATTR_SPARSE_MMA_MASK
	.align		4
.L_23:
        /*0028*/ 	.byte	0x03, 0x50
        /*002a*/ 	.short	0x0000


	//----- nvinfo : EIATTR_MAXREG_COUNT
	.align		4
        /*002c*/ 	.byte	0x03, 0x1b
        /*002e*/ 	.short	0x00ff


	//----- nvinfo : EIATTR_NUM_BARRIERS
	.align		4
        /*0030*/ 	.byte	0x02, 0x4c
        /*0032*/ 	.byte	0x01
	.zero		1


	//----- nvinfo : EIATTR_MERCURY_ISA_VERSION
	.align		4
        /*0034*/ 	.byte	0x03, 0x5f
        /*0036*/ 	.short	0x0101


	//----- nvinfo : EIATTR_VRC_CTA_INIT_COUNT
	.align		4
        /*0038*/ 	.byte	0x02, 0x4a
	.zero		1
	.zero		1


	//----- nvinfo : EIATTR_EXIT_INSTR_OFFSETS
	.align		4
        /*003c*/ 	.byte	0x04, 0x1c
        /*003e*/ 	.short	(.L_25 - .L_24)


	//   ....[0]....
.L_24:
        /*0040*/ 	.word	0x00000080


	//   ....[1]....
        /*0044*/ 	.word	0x000001c0


	//----- nvinfo : EIATTR_CBANK_PARAM_SIZE
	.align		4
.L_25:
        /*0048*/ 	.byte	0x03, 0x19
        /*004a*/ 	.short	0x000c


	//----- nvinfo : EIATTR_PARAM_CBANK
	.align		4
        /*004c*/ 	.byte	0x04, 0x0a
        /*004e*/ 	.short	(.L_27 - .L_26)
	.align		4
.L_26:
        /*0050*/ 	.word	index@(.nv.constant0._Z21parallelScanSumKernelPii)
        /*0054*/ 	.short	0x0380
        /*0056*/ 	.short	0x000c


	//----- nvinfo : EIATTR_SW_WAR
	.align		4
.L_27:
        /*0058*/ 	.byte	0x04, 0x36
        /*005a*/ 	.short	(.L_29 - .L_28)
.L_28:
        /*005c*/ 	.word	0x00000008
.L_29:


//--------------------- .nv.info._Z19counterSharedKernelPiS_i --------------------------
	.section	.nv.info._Z19counterSharedKernelPiS_i,"",@"SHT_CUDA_INFO"
	.sectionflags	@""
	.align	4


	//----- nvinfo : EIATTR_CUDA_API_VERSION
	.align		4
        /*0000*/ 	.byte	0x04, 0x37
        /*0002*/ 	.short	(.L_31 - .L_30)
.L_30:
        /*0004*/ 	.word	0x00000082


	//----- nvinfo : EIATTR_KPARAM_INFO
	.align		4
.L_31:
        /*0008*/ 	.byte	0x04, 0x17
        /*000a*/ 	.short	(.L_33 - .L_32)
.L_32:
        /*000c*/ 	.word	0x00000000
        /*0010*/ 	.short	0x0002
        /*0012*/ 	.short	0x0010
        /*0014*/ 	.byte	0x00, 0xf0, 0x11, 0x00


	//----- nvinfo : EIATTR_KPARAM_INFO
	.align		4
.L_33:
        /*0018*/ 	.byte	0x04, 0x17
        /*001a*/ 	.short	(.L_35 - .L_34)
.L_34:
        /*001c*/ 	.word	0x00000000
        /*0020*/ 	.short	0x0001
        /*0022*/ 	.short	0x0008
        /*0024*/ 	.byte	0x00, 0xf5, 0x21, 0x00


	//----- nvinfo : EIATTR_KPARAM_INFO
	.align		4
.L_35:
        /*0028*/ 	.byte	0x04, 0x17
        /*002a*/ 	.short	(.L_37 - .L_36)
.L_36:
        /*002c*/ 	.word	0x00000000
        /*0030*/ 	.short	0x0000
        /*0032*/ 	.short	0x0000
        /*0034*/ 	.byte	0x00, 0xf5, 0x21, 0x00


	//----- nvinfo : EIATTR_SPARSE_MMA_MASK
	.align		4
.L_37:
        /*0038*/ 	.byte	0x03, 0x50
        /*003a*/ 	.short	0x0000


	//----- nvinfo : EIATTR_MAXREG_COUNT
	.align		4
        /*003c*/ 	.byte	0x03, 0x1b
        /*003e*/ 	.short	0x00ff


	//----- nvinfo : EIATTR_NUM_BARRIERS
	.align		4
        /*0040*/ 	.byte	0x02, 0x4c
        /*0042*/ 	.byte	0x01
	.zero		1


	//----- nvinfo : EIATTR_MERCURY_ISA_VERSION
	.align		4
        /*0044*/ 	.byte	0x03, 0x5f
        /*0046*/ 	.short	0x0101


	//----- nvinfo : EIATTR_VRC_CTA_INIT_COUNT
	.align		4
        /*0048*/ 	.byte	0x02, 0x4a
	.zero		1
	.zero		1


	//----- nvinfo : EIATTR_EXIT_INSTR_OFFSETS
	.align		4
        /*004c*/ 	.byte	0x04, 0x1c
        /*004e*/ 	.short	(.L_39 - .L_38)


	//   ....[0]....
.L_38:
        /*0050*/ 	.word	0x00000570


	//   ....[1]....
        /*0054*/ 	.word	0x00000720


	//----- nvinfo : EIATTR_CRS_STACK_SIZE
	.align		4
.L_39:
        /*0058*/ 	.byte	0x04, 0x1e
        /*005a*/ 	.short	(.L_41 - .L_40)
.L_40:
        /*005c*/ 	.word	0x00000000


	//----- nvinfo : EIATTR_CBANK_PARAM_SIZE
	.align		4
.L_41:
        /*0060*/ 	.byte	0x03, 0x19
        /*0062*/ 	.short	0x0014


	//----- nvinfo : EIATTR_PARAM_CBANK
	.align		4
        /*0064*/ 	.byte	0x04, 0x0a
        /*0066*/ 	.short	(.L_43 - .L_42)
	.align		4
.L_42:
        /*0068*/ 	.word	index@(.nv.constant0._Z19counterSharedKernelPiS_i)
        /*006c*/ 	.short	0x0380
        /*006e*/ 	.short	0x0014


	//----- nvinfo : EIATTR_SW_WAR
	.align		4
.L_43:
        /*0070*/ 	.byte	0x04, 0x36
        /*0072*/ 	.short	(.L_45 - .L_44)
.L_44:
        /*0074*/ 	.word	0x00000008
.L_45:


//--------------------- .nv.info._Z19counterGlobalKernelPiS_i --------------------------
	.section	.nv.info._Z19counterGlobalKernelPiS_i,"",@"SHT_CUDA_INFO"
	.sectionflags	@""
	.align	4


	//----- nvinfo : EIATTR_CUDA_API_VERSION
	.align		4
        /*0000*/ 	.byte	0x04, 0x37
        /*0002*/ 	.short	(.L_47 - .L_46)
.L_46:
        /*0004*/ 	.word	0x00000082


	//----- nvinfo : EIATTR_KPARAM_INFO
	.align		4
.L_47:
        /*0008*/ 	.byte	0x04, 0x17
        /*000a*/ 	.short	(.L_49 - .L_48)
.L_48:
        /*000c*/ 	.word	0x00000000
        /*0010*/ 	.short	0x0002
        /*0012*/ 	.short	0x0010
        /*0014*/ 	.byte	0x00, 0xf0, 0x11, 0x00


	//----- nvinfo : EIATTR_KPARAM_INFO
	.align		4
.L_49:
        /*0018*/ 	.byte	0x04, 0x17
        /*001a*/ 	.short	(.L_51 - .L_50)
.L_50:
        /*001c*/ 	.word	0x00000000
        /*0020*/ 	.short	0x0001
        /*0022*/ 	.short	0x0008
        /*0024*/ 	.byte	0x00, 0xf5, 0x21, 0x00


	//----- nvinfo : EIATTR_KPARAM_INFO
	.align		4
.L_51:
        /*0028*/ 	.byte	0x04, 0x17
        /*002a*/ 	.short	(.L_53 - .L_52)
.L_52:
        /*002c*/ 	.word	0x00000000
        /*0030*/ 	.short	0x0000
        /*0032*/ 	.short	0x0000
        /*0034*/ 	.byte	0x00, 0xf5, 0x21, 0x00


	//----- nvinfo : EIATTR_SPARSE_MMA_MASK
	.align		4
.L_53:
        /*0038*/ 	.byte	0x03, 0x50
        /*003a*/ 	.short	0x0000


	//----- nvinfo : EIATTR_MAXREG_COUNT
	.align		4
        /*003c*/ 	.byte	0x03, 0x1b
        /*003e*/ 	.short	0x00ff


	//----- nvinfo : EIATTR_NUM_BARRIERS
	.align		4
        /*0040*/ 	.byte	0x02, 0x4c
        /*0042*/ 	.byte	0x01
	.zero		1


	//----- nvinfo : EIATTR_MERCURY_ISA_VERSION
	.align		4
        /*0044*/ 	.byte	0x03, 0x5f
        /*0046*/ 	.short	0x0101


	//----- nvinfo : EIATTR_INT_WARP_WIDE_INSTR_OFFSETS
	.align		4
        /*0048*/ 	.byte	0x04, 0x31
        /*004a*/ 	.short	(.L_55 - .L_54)


	//   ....[0]....
.L_54:
        /*004c*/ 	.word	0x00000120


	//   ....[1]....
        /*0050*/ 	.word	0x00000270


	//   ....[2]....
        /*0054*/ 	.word	0x00000330


	//   ....[3]....
        /*0058*/ 	.word	0x000003f0


	//   ....[4]....
        /*005c*/ 	.word	0x000004b0


	//   ....[5]....
        /*0060*/ 	.word	0x00000570


	//   ....[6]....
        /*0064*/ 	.word	0x00000630


	//   ....[7]....
        /*0068*/ 	.word	0x000006f0


	//   ....[8]....
        /*006c*/ 	.word	0x000007b0


	//   ....[9]....
        /*0070*/ 	.word	0x00000870


	//----- nvinfo : EIATTR_VRC_CTA_INIT_COUNT
	.align		4
.L_55:
        /*0074*/ 	.byte	0x02, 0x4a
	.zero		1
	.zero		1


	//----- nvinfo : EIATTR_EXIT_INSTR_OFFSETS
	.align		4
        /*0078*/ 	.byte	0x04, 0x1c
        /*007a*/ 	.short	(.L_57 - .L_56)


	//   ....[0]....
.L_56:
        /*007c*/ 	.word	0x00000900


	//----- nvinfo : EIATTR_CRS_STACK_SIZE
	.align		4
.L_57:
        /*0080*/ 	.byte	0x04, 0x1e
        /*0082*/ 	.short	(.L_59 - .L_58)
.L_58:
        /*0084*/ 	.word	0x00000000


	//----- nvinfo : EIATTR_CBANK_PARAM_SIZE
	.align		4
.L_59:
        /*0088*/ 	.byte	0x03, 0x19
        /*008a*/ 	.short	0x0014


	//----- nvinfo : EIATTR_PARAM_CBANK
	.align		4
        /*008c*/ 	.byte	0x04, 0x0a
        /*008e*/ 	.short	(.L_61 - .L_60)
	.align		4
.L_60:
        /*0090*/ 	.word	index@(.nv.constant0._Z19counterGlobalKernelPiS_i)
        /*0094*/ 	.short	0x0380
        /*0096*/ 	.short	0x0014


	//----- nvinfo : EIATTR_SW_WAR
	.align		4
.L_61:
        /*0098*/ 	.byte	0x04, 0x36
        /*009a*/ 	.short	(.L_63 - .L_62)
.L_62:
        /*009c*/ 	.word	0x00000008
.L_63:


//--------------------- .nv.callgraph             --------------------------
	.section	.nv.callgraph,"",@"SHT_CUDA_CALLGRAPH"
	.align	4
	.sectionentsize	8
	.align		4
        /*0000*/ 	.word	0x00000000
	.align		4
        /*0004*/ 	.word	0xffffffff
	.align		4
        /*0008*/ 	.word	0x00000000
	.align		4
        /*000c*/ 	.word	0xfffffffe
	.align		4
        /*0010*/ 	.word	0x00000000
	.align		4
        /*0014*/ 	.word	0xfffffffd
	.align		4
        /*0018*/ 	.word	0x00000000
	.align		4
        /*001c*/ 	.word	0xfffffffc


//--------------------- .text._Z21parallelScanSumKernelPii --------------------------
	.section	.text._Z21parallelScanSumKernelPii,"ax",@progbits
	.align	128
        .global         _Z21parallelScanSumKernelPii
        .type           _Z21parallelScanSumKernelPii,@function
        .size           _Z21parallelScanSumKernelPii,(.L_x_28 - _Z21parallelScanSumKernelPii)
        .other          _Z21parallelScanSumKernelPii,@"STO_CUDA_ENTRY STV_DEFAULT"
_Z21parallelScanSumKernelPii:
.text._Z21parallelScanSumKernelPii:
[----:B------:R-:W-:Y:S01]  /*0000*/  LDC R1, c[0x0][0x37c] ;  /* 0x0000df00ff017b82 */ /* 0x000fe20000000800 */
[----:B------:R-:W0:Y:S07]  /*0010*/  S2R R7, SR_TID.X ;  /* 0x0000000000077919 */ /* 0x000e2e0000002100 */
[----:B------:R-:W1:Y:S01]  /*0020*/  LDC R2, c[0x0][0x388] ;  /* 0x0000e200ff027b82 */ /* 0x000e620000000800 */
[----:B------:R-:W0:Y:S01]  /*0030*/  LDCU UR4, c[0x0][0x360] ;  /* 0x00006c00ff0477ac */ /* 0x000e220008000800 */
[----:B------:R-:W0:Y:S01]  /*0040*/  S2R R0, SR_CTAID.X ;  /* 0x0000000000007919 */ /* 0x000e220000002500 */
[----:B-1----:R-:W-:Y:S01]  /*0050*/  ISETP.GE.AND P0, PT, R2, 0x2, PT ;  /* 0x000000020200780c */ /* 0x002fe20003f06270 */
[----:B0-----:R-:W-:-:S05]  /*0060*/  IMAD R7, R0, UR4, R7 ;  /* 0x0000000400077c24 */ /* 0x001fca000f8e0207 */
[----:B------:R-:W-:-:S13]  /*0070*/  ISETP.GE.OR P0, PT, R7, R2, !P0 ;  /* 0x000000020700720c */ /* 0x000fda0004706670 */
[----:B------:R-:W-:Y:S05]  /*0080*/  @P0 EXIT ;  /* 0x000000000000094d */ /* 0x000fea0003800000 */
[----:B------:R-:W0:Y:S01]  /*0090*/  LDC.64 R2, c[0x0][0x380] ;  /* 0x0000e000ff027b82 */ /* 0x000e220000000a00 */
[----:B------:R-:W-:Y:S01]  /*00a0*/  HFMA2 R0, -RZ, RZ, 0, 0 ;  /* 0x00000000ff007431 */ /* 0x000fe200000001ff */
[----:B------:R-:W1:Y:S01]  /*00b0*/  LDCU.64 UR6, c[0x0][0x358] ;  /* 0x00006b00ff0677ac */ /* 0x000e620008000a00 */
[----:B------:R-:W2:Y:S01]  /*00c0*/  LDCU UR5, c[0x0][0x388] ;  /* 0x00007100ff0577ac */ /* 0x000ea20008000800 */
[----:B------:R-:W-:Y:S01]  /*00d0*/  UMOV UR4, 0x1 ;  /* 0x0000000100047882 */ /* 0x000fe20000000000 */
[----:B012---:R-:W-:-:S07]  /*00e0*/  IMAD.WIDE R2, R7, 0x4, R2 ;  /* 0x0000000407027825 */ /* 0x007fce00078e0202 */
.L_x_0:
[----:B------:R-:W-:-:S13]  /*00f0*/  ISETP.GE.AND P0, PT, R7, UR4, PT ;  /* 0x0000000407007c0c */ /* 0x000fda000bf06270 */
[----:B0-----:R-:W0:Y:S01]  /*0100*/  @P0 LDC.64 R4, c[0x0][0x380] ;  /* 0x0000e000ff040b82 */ /* 0x001e220000000a00 */
[----:B------:R-:W-:-:S05]  /*0110*/  @P0 IADD3 R9, PT, PT, R7, -UR4, RZ ;  /* 0x8000000407090c10 */ /* 0x000fca000fffe0ff */
[----:B0-----:R-:W-:-:S05]  /*0120*/  @P0 IMAD.WIDE R4, R9, 0x4, R4 ;  /* 0x0000000409040825 */ /* 0x001fca00078e0204 */
[----:B------:R-:W2:Y:S01]  /*0130*/  @P0 LDG.E R0, desc[UR6][R4.64] ;  /* 0x0000000604000981 */ /* 0x000ea2000c1e1900 */
[----:B------:R-:W-:Y:S06]  /*0140*/  BAR.SYNC.DEFER_BLOCKING 0x0 ;  /* 0x0000000000007b1d */ /* 0x000fec0000010000 */
[----:B------:R-:W2:Y:S01]  /*0150*/  @P0 LDG.E R9, desc[UR6][R2.64] ;  /* 0x0000000602090981 */ /* 0x000ea2000c1e1900 */
[----:B------:R-:W-:-:S04]  /*0160*/  USHF.L.U32 UR4, UR4, 0x1, URZ ;  /* 0x0000000104047899 */ /* 0x000fc800080006ff */
[----:B------:R-:W-:Y:S01]  /*0170*/  UISETP.GE.AND UP0, UPT, UR4, UR5, UPT ;  /* 0x000000050400728c */ /* 0x000fe2000bf06270 */
[----:B--2---:R-:W-:-:S05]  /*0180*/  @P0 IADD3 R9, PT, PT, R0, R9, RZ ;  /* 0x0000000900090210 */ /* 0x004fca0007ffe0ff */
[----:B------:R0:W-:Y:S01]  /*0190*/  @P0 STG.E desc[UR6][R2.64], R9 ;  /* 0x0000000902000986 */ /* 0x0001e2000c101906 */
[----:B------:R-:W-:Y:S06]  /*01a0*/  BAR.SYNC.DEFER_BLOCKING 0x0 ;  /* 0x0000000000007b1d */ /* 0x000fec0000010000 */
[----:B------:R-:W-:Y:S05]  /*01b0*/  BRA.U !UP0, `(.L_x_0) ;  /* 0xfffffffd08cc7547 */ /* 0x000fea000b83ffff */
[----:B------:R-:W-:Y:S05]  /*01c0*/  EXIT ;  /* 0x000000000000794d */ /* 0x000fea0003800000 */
.L_x_1:
[----:B------:R-:W-:-:S00]  /*01d0*/  BRA `(.L_x_1) ;  /* 0xfffffffc00fc7947 */ /* 0x000fc0000383ffff */
[----:B------:R-:W-:-:S00]  /*01e0*/  NOP ;  /* 0x0000000000007918 */ /* 0x000fc00000000000 */
        /* <DEDUP_REMOVED lines=9> */
.L_x_28:


//--------------------- .text._Z19counterSharedKernelPiS_i --------------------------
	.section	.text._Z19counterSharedKernelPiS_i,"ax",@progbits
	.align	128
        .global         _Z19counterSharedKernelPiS_i
        .type           _Z19counterSharedKernelPiS_i,@function
        .size           _Z19counterSharedKernelPiS_i,(.L_x_29 - _Z19counterSharedKernelPiS_i)
        .other          _Z19counterSharedKernelPiS_i,@"STO_CUDA_ENTRY STV_DEFAULT"
_Z19counterSharedKernelPiS_i:
.text._Z19counterSharedKernelPiS_i:
[----:B------:R-:W-:Y:S01]  /*0000*/  LDC R1, c[0x0][0x37c] ;  /* 0x0000df00ff017b82 */ /* 0x000fe20000000800 */
[----:B------:R-:W0:Y:S07]  /*0010*/  S2R R4, SR_TID.X ;  /* 0x0000000000047919 */ /* 0x000e2e0000002100 */
[----:B------:R-:W0:Y:S01]  /*0020*/  S2UR UR4, SR_CTAID.X ;  /* 0x00000000000479c3 */ /* 0x000e220000002500 */
[----:B------:R-:W1:Y:S01]  /*0030*/  LDCU UR6, c[0x0][0x390] ;  /* 0x00007200ff0677ac */ /* 0x000e620008000800 */
[----:B------:R-:W-:Y:S01]  /*0040*/  BSSY.RECONVERGENT B0, `(.L_x_2) ;  /* 0x000001b000007945 */ /* 0x000fe20003800200 */
[----:B------:R-:W2:Y:S05]  /*0050*/  LDCU.64 UR8, c[0x0][0x358] ;  /* 0x00006b00ff0877ac */ /* 0x000eaa0008000a00 */
[----:B------:R-:W0:Y:S08]  /*0060*/  LDC R5, c[0x0][0x360] ;  /* 0x0000d800ff057b82 */ /* 0x000e300000000800 */
[----:B------:R-:W3:Y:S01]  /*0070*/  S2UR UR5, SR_CgaCtaId ;  /* 0x00000000000579c3 */ /* 0x000ee20000008800 */
[----:B0-----:R-:W-:Y:S01]  /*0080*/  IMAD R5, R5, UR4, R4 ;  /* 0x0000000405057c24 */ /* 0x001fe2000f8e0204 */
[----:B------:R-:W-:-:S04]  /*0090*/  UMOV UR4, 0x400 ;  /* 0x0000040000047882 */ /* 0x000fc80000000000 */
[----:B-1----:R-:W-:Y:S01]  /*00a0*/  ISETP.GE.AND P0, PT, R5, UR6, PT ;  /* 0x0000000605007c0c */ /* 0x002fe2000bf06270 */
[----:B---3--:R-:W-:-:S04]  /*00b0*/  ULEA UR4, UR5, UR4, 0x18 ;  /* 0x0000000405047291 */ /* 0x008fc8000f8ec0ff */
[----:B------:R-:W-:Y:S02]  /*00c0*/  ULEA UR5, UR6, UR4, 0x2 ;  /* 0x0000000406057291 */ /* 0x000fe4000f8e10ff */
[----:B------:R-:W-:-:S06]  /*00d0*/  LEA R0, R4, UR4, 0x2 ;  /* 0x0000000404007c11 */ /* 0x000fcc000f8e10ff */
[----:B--2---:R-:W-:Y:S05]  /*00e0*/  @P0 BRA `(.L_x_3) ;  /* 0x0000000000400947 */ /* 0x004fea0003800000 */
[----:B------:R-:W0:Y:S02]  /*00f0*/  LDC.64 R2, c[0x0][0x388] ;  /* 0x0000e200ff027b82 */ /* 0x000e240000000a00 */
[----:B0-----:R-:W-:-:S06]  /*0100*/  IMAD.WIDE R2, R5, 0x4, R2 ;  /* 0x0000000405027825 */ /* 0x001fcc00078e0202 */
[----:B------:R-:W2:Y:S01]  /*0110*/  LDG.E R3, desc[UR8][R2.64] ;  /* 0x0000000802037981 */ /* 0x000ea2000c1e1900 */
[----:B------:R-:W-:-:S03]  /*0120*/  ISETP.NE.AND P1, PT, R4, RZ, PT ;  /* 0x000000ff0400720c */ /* 0x000fc60003f25270 */
[----:B--2---:R0:W-:Y:S10]  /*0130*/  STS [R0], R3 ;  /* 0x0000000300007388 */ /* 0x0041f40000000800 */
[----:B------:R-:W-:Y:S05]  /*0140*/  @P1 BRA `(.L_x_3) ;  /* 0x0000000000281947 */ /* 0x000fea0003800000 */
[----:B------:R-:W-:Y:S04]  /*0150*/  STS [UR5], RZ ;  /* 0x000000ffff007988 */ /* 0x000fe80008000805 */
[----:B------:R-:W-:Y:S04]  /*0160*/  STS [UR5+0x4], RZ ;  /* 0x000004ffff007988 */ /* 0x000fe80008000805 */
[----:B------:R-:W-:Y:S04]  /*0170*/  STS [UR5+0x8], RZ ;  /* 0x000008ffff007988 */ /* 0x000fe80008000805 */
[----:B------:R-:W-:Y:S04]  /*0180*/  STS [UR5+0xc], RZ ;  /* 0x00000cffff007988 */ /* 0x000fe80008000805 */
[----:B------:R-:W-:Y:S04]  /*0190*/  STS [UR5+0x10], RZ ;  /* 0x000010ffff007988 */ /* 0x000fe80008000805 */
[----:B------:R-:W-:Y:S04]  /*01a0*/  STS [UR5+0x14], RZ ;  /* 0x000014ffff007988 */ /* 0x000fe80008000805 */
[----:B------:R-:W-:Y:S04]  /*01b0*/  STS [UR5+0x18], RZ ;  /* 0x000018ffff007988 */ /* 0x000fe80008000805 */
[----:B------:R-:W-:Y:S04]  /*01c0*/  STS [UR5+0x1c], RZ ;  /* 0x00001cffff007988 */ /* 0x000fe80008000805 */
[----:B------:R-:W-:Y:S04]  /*01d0*/  STS [UR5+0x20], RZ ;  /* 0x000020ffff007988 */ /* 0x000fe80008000805 */
[----:B------:R-:W-:Y:S01]  /*01e0*/  STS [UR5+0x24], RZ ;  /* 0x000024ffff007988 */ /* 0x000fe20008000805 */
.L_x_3:
[----:B------:R-:W-:Y:S05]  /*01f0*/  BSYNC.RECONVERGENT B0 ;  /* 0x0000000000007941 */ /* 0x000fea0003800200 */
.L_x_2:
[----:B------:R-:W-:Y:S06]  /*0200*/  BAR.SYNC.DEFER_BLOCKING 0x0 ;  /* 0x0000000000007b1d */ /* 0x000fec0000010000 */
[----:B------:R-:W-:Y:S04]  /*0210*/  BSSY.RECONVERGENT B0, `(.L_x_4) ;  /* 0x0000033000007945 */ /* 0x000fe80003800200 */
[----:B------:R-:W-:Y:S05]  /*0220*/  @P0 BRA `(.L_x_5) ;  /* 0x0000000000c40947 */ /* 0x000fea0003800000 */
[----:B0-----:R-:W0:Y:S02]  /*0230*/  LDS R0, [R0] ;  /* 0x0000000000007984 */ /* 0x001e240000000800 */
[----:B0-----:R-:W-:-:S13]  /*0240*/  ISETP.GT.U32.AND P0, PT, R0, 0x63, PT ;  /* 0x000000630000780c */ /* 0x001fda0003f04070 */
[----:B------:R-:W-:Y:S05]  /*0250*/  @P0 BRA `(.L_x_6) ;  /* 0x0000000000080947 */ /* 0x000fea0003800000 */
[----:B------:R-:W-:Y:S01]  /*0260*/  ATOMS.POPC.INC.32 RZ, [UR5] ;  /* 0x00000000ffff7f8c */ /* 0x000fe2000d800005 */
[----:B------:R-:W-:Y:S05]  /*0270*/  BRA `(.L_x_5) ;  /* 0x0000000000b07947 */ /* 0x000fea0003800000 */
.L_x_6:
[----:B------:R-:W-:-:S05]  /*0280*/  VIADD R2, R0, 0xffffff9c ;  /* 0xffffff9c00027836 */ /* 0x000fca0000000000 */
[----:B------:R-:W-:-:S13]  /*0290*/  ISETP.GT.U32.AND P0, PT, R2, 0x63, PT ;  /* 0x000000630200780c */ /* 0x000fda0003f04070 */
[----:B------:R-:W-:Y:S05]  /*02a0*/  @P0 BRA `(.L_x_7) ;  /* 0x0000000000080947 */ /* 0x000fea0003800000 */
[----:B------:R-:W-:Y:S01]  /*02b0*/  ATOMS.POPC.INC.32 RZ, [UR5+0x4] ;  /* 0x00000400ffff7f8c */ /* 0x000fe2000d800005 */
[----:B------:R-:W-:Y:S05]  /*02c0*/  BRA `(.L_x_5) ;  /* 0x00000000009c7947 */ /* 0x000fea0003800000 */
.L_x_7:
[----:B------:R-:W-:-:S05]  /*02d0*/  VIADD R2, R0, 0xffffff38 ;  /* 0xffffff3800027836 */ /* 0x000fca0000000000 */
[----:B------:R-:W-:-:S13]  /*02e0*/  ISETP.GT.U32.AND P0, PT, R2, 0x63, PT ;  /* 0x000000630200780c */ /* 0x000fda0003f04070 */
[----:B------:R-:W-:Y:S05]  /*02f0*/  @P0 BRA `(.L_x_8) ;  /* 0x0000000000080947 */ /* 0x000fea0003800000 */
[----:B------:R-:W-:Y:S01]  /*0300*/  ATOMS.POPC.INC.32 RZ, [UR5+0x8] ;  /* 0x00000800ffff7f8c */ /* 0x000fe2000d800005 */
[----:B------:R-:W-:Y:S05]  /*0310*/  BRA `(.L_x_5) ;  /* 0x0000000000887947 */ /* 0x000fea0003800000 */
.L_x_8:
[----:B------:R-:W-:-:S05]  /*0320*/  VIADD R2, R0, 0xfffffed4 ;  /* 0xfffffed400027836 */ /* 0x000fca0000000000 */
[----:B------:R-:W-:-:S13]  /*0330*/  ISETP.GT.U32.AND P0, PT, R2, 0x63, PT ;  /* 0x000000630200780c */ /* 0x000fda0003f04070 */
[----:B------:R-:W-:Y:S05]  /*0340*/  @P0 BRA `(.L_x_9) ;  /* 0x0000000000080947 */ /* 0x000fea0003800000 */
[----:B------:R-:W-:Y:S01]  /*0350*/  ATOMS.POPC.INC.32 RZ, [UR5+0xc] ;  /* 0x00000c00ffff7f8c */ /* 0x000fe2000d800005 */
[----:B------:R-:W-:Y:S05]  /*0360*/  BRA `(.L_x_5) ;  /* 0x0000000000747947 */ /* 0x000fea0003800000 */
.L_x_9:
[----:B------:R-:W-:-:S05]  /*0370*/  VIADD R2, R0, 0xfffffe70 ;  /* 0xfffffe7000027836 */ /* 0x000fca0000000000 */
[----:B------:R-:W-:-:S13]  /*0380*/  ISETP.GT.U32.AND P0, PT, R2, 0x63, PT ;  /* 0x000000630200780c */ /* 0x000fda0003f04070 */
[----:B------:R-:W-:Y:S05]  /*0390*/  @P0 BRA `(.L_x_10) ;  /* 0x0000000000080947 */ /* 0x000fea0003800000 */
[----:B------:R-:W-:Y:S01]  /*03a0*/  ATOMS.POPC.INC.32 RZ, [UR5+0x10] ;  /* 0x00001000ffff7f8c */ /* 0x000fe2000d800005 */
[----:B------:R-:W-:Y:S05]  /*03b0*/  BRA `(.L_x_5) ;  /* 0x0000000000607947 */ /* 0x000fea0003800000 */
.L_x_10:
[----:B------:R-:W-:-:S05]  /*03c0*/  VIADD R2, R0, 0xfffffe0c ;  /* 0xfffffe0c00027836 */ /* 0x000fca0000000000 */
[----:B------:R-:W-:-:S13]  /*03d0*/  ISETP.GT.U32.AND P0, PT, R2, 0x63, PT ;  /* 0x000000630200780c */ /* 0x000fda0003f04070 */
[----:B------:R-:W-:Y:S05]  /*03e0*/  @P0 BRA `(.L_x_11) ;  /* 0x0000000000080947 */ /* 0x000fea0003800000 */
[----:B------:R-:W-:Y:S01]  /*03f0*/  ATOMS.POPC.INC.32 RZ, [UR5+0x14] ;  /* 0x00001400ffff7f8c */ /* 0x000fe2000d800005 */
[----:B------:R-:W-:Y:S05]  /*0400*/  BRA `(.L_x_5) ;  /* 0x00000000004c7947 */ /* 0x000fea0003800000 */
.L_x_11:
[----:B------:R-:W-:-:S05]  /*0410*/  VIADD R2, R0, 0xfffffda8 ;  /* 0xfffffda800027836 */ /* 0x000fca0000000000 */
[----:B------:R-:W-:-:S13]  /*0420*/  ISETP.GT.U32.AND P0, PT, R2, 0x63, PT ;  /* 0x000000630200780c */ /* 0x000fda0003f04070 */
[----:B------:R-:W-:Y:S05]  /*0430*/  @P0 BRA `(.L_x_12) ;  /* 0x0000000000080947 */ /* 0x000fea0003800000 */
[----:B------:R-:W-:Y:S01]  /*0440*/  ATOMS.POPC.INC.32 RZ, [UR5+0x18] ;  /* 0x00001800ffff7f8c */ /* 0x000fe2000d800005 */
[----:B------:R-:W-:Y:S05]  /*0450*/  BRA `(.L_x_5) ;  /* 0x0000000000387947 */ /* 0x000fea0003800000 */
.L_x_12:
[----:B------:R-:W-:-:S05]  /*0460*/  VIADD R2, R0, 0xfffffd44 ;  /* 0xfffffd4400027836 */ /* 0x000fca0000000000 */
[----:B------:R-:W-:-:S13]  /*0470*/  ISETP.GT.U32.AND P0, PT, R2, 0x63, PT ;  /* 0x000000630200780c */ /* 0x000fda0003f04070 */
[----:B------:R-:W-:Y:S05]  /*0480*/  @P0 BRA `(.L_x_13) ;  /* 0x0000000000080947 */ /* 0x000fea0003800000 */
[----:B------:R-:W-:Y:S01]  /*0490*/  ATOMS.POPC.INC.32 RZ, [UR5+0x1c] ;  /* 0x00001c00ffff7f8c */ /* 0x000fe2000d800005 */
[----:B------:R-:W-:Y:S05]  /*04a0*/  BRA `(.L_x_5) ;  /* 0x0000000000247947 */ /* 0x000fea0003800000 */
.L_x_13:
[----:B------:R-:W-:-:S05]  /*04b0*/  VIADD R2, R0, 0xfffffce0 ;  /* 0xfffffce000027836 */ /* 0x000fca0000000000 */
[----:B------:R-:W-:-:S13]  /*04c0*/  ISETP.GT.U32.AND P0, PT, R2, 0x63, PT ;  /* 0x000000630200780c */ /* 0x000fda0003f04070 */
[----:B------:R-:W-:Y:S05]  /*04d0*/  @P0 BRA `(.L_x_14) ;  /* 0x0000000000080947 */ /* 0x000fea0003800000 */
[----:B------:R-:W-:Y:S01]  /*04e0*/  ATOMS.POPC.INC.32 RZ, [UR5+0x20] ;  /* 0x00002000ffff7f8c */ /* 0x000fe2000d800005 */
[----:B------:R-:W-:Y:S05]  /*04f0*/  BRA `(.L_x_5) ;  /* 0x0000000000107947 */ /* 0x000fea0003800000 */
.L_x_14:
[----:B------:R-:W-:-:S05]  /*0500*/  VIADD R0, R0, 0xfffffc7c ;  /* 0xfffffc7c00007836 */ /* 0x000fca0000000000 */
[----:B------:R-:W-:-:S13]  /*0510*/  ISETP.GT.U32.AND P0, PT, R0, 0x63, PT ;  /* 0x000000630000780c */ /* 0x000fda0003f04070 */
[----:B------:R-:W-:Y:S05]  /*0520*/  @P0 BRA `(.L_x_5) ;  /* 0x0000000000040947 */ /* 0x000fea0003800000 */
[----:B------:R-:W-:Y:S01]  /*0530*/  ATOMS.POPC.INC.32 RZ, [UR5+0x24] ;  /* 0x00002400ffff7f8c */ /* 0x000fe2000d800005 */
.L_x_5:
[----:B------:R-:W-:Y:S05]  /*0540*/  BSYNC.RECONVERGENT B0 ;  /* 0x0000000000007941 */ /* 0x000fea0003800200 */
.L_x_4:
[----:B------:R-:W-:Y:S01]  /*0550*/  BAR.SYNC.DEFER_BLOCKING 0x0 ;  /* 0x0000000000007b1d */ /* 0x000fe20000010000 */
[----:B------:R-:W-:-:S13]  /*0560*/  ISETP.NE.AND P0, PT, R4, RZ, PT ;  /* 0x000000ff0400720c */ /* 0x000fda0003f05270 */
[----:B------:R-:W-:Y:S05]  /*0570*/  @P0 EXIT ;  /* 0x000000000000094d */ /* 0x000fea0003800000 */
[----:B------:R-:W1:Y:S01]  /*0580*/  LDS R7, [UR5] ;  /* 0x00000005ff077984 */ /* 0x000e620008000800 */
[----:B------:R-:W2:Y:S01]  /*0590*/  LDCU.64 UR6, c[0x0][0x380] ;  /* 0x00007000ff0677ac */ /* 0x000ea20008000a00 */
[----:B0-----:R-:W1:Y:S02]  /*05a0*/  LDC.64 R2, c[0x0][0x380] ;  /* 0x0000e000ff027b82 */ /* 0x001e640000000a00 */
[----:B------:R-:W0:Y:S04]  /*05b0*/  LDS R9, [UR5+0x4] ;  /* 0x00000405ff097984 */ /* 0x000e280008000800 */
[----:B------:R-:W3:Y:S04]  /*05c0*/  LDS R11, [UR5+0x8] ;  /* 0x00000805ff0b7984 */ /* 0x000ee80008000800 */
[----:B------:R-:W4:Y:S04]  /*05d0*/  LDS R13, [UR5+0xc] ;  /* 0x00000c05ff0d7984 */ /* 0x000f280008000800 */
[----:B------:R-:W5:Y:S01]  /*05e0*/  LDS R15, [UR5+0x10] ;  /* 0x00001005ff0f7984 */ /* 0x000f620008000800 */
[----:B--2---:R-:W-:-:S03]  /*05f0*/  UIADD3 UR4, UP0, UPT, UR6, 0x4, URZ ;  /* 0x0000000406047890 */ /* 0x004fc6000ff1e0ff */
[----:B------:R-:W2:Y:S01]  /*0600*/  LDS R17, [UR5+0x14] ;  /* 0x00001405ff117984 */ /* 0x000ea20008000800 */
[----:B------:R-:W-:-:S03]  /*0610*/  UIADD3.X UR6, UPT, UPT, URZ, UR7, URZ, UP0, !UPT ;  /* 0x00000007ff067290 */ /* 0x000fc600087fe4ff */
[----:B------:R-:W2:Y:S01]  /*0620*/  LDS R19, [UR5+0x18] ;  /* 0x00001805ff137984 */ /* 0x000ea20008000800 */
[----:B------:R-:W-:-:S03]  /*0630*/  IMAD.U32 R4, RZ, RZ, UR4 ;  /* 0x00000004ff047e24 */ /* 0x000fc6000f8e00ff */
[----:B------:R-:W2:Y:S01]  /*0640*/  LDS R21, [UR5+0x1c] ;  /* 0x00001c05ff157984 */ /* 0x000ea20008000800 */
[----:B------:R-:W-:-:S03]  /*0650*/  IMAD.U32 R5, RZ, RZ, UR6 ;  /* 0x00000006ff057e24 */ /* 0x000fc6000f8e00ff */
[----:B------:R-:W2:Y:S04]  /*0660*/  LDS R23, [UR5+0x20] ;  /* 0x00002005ff177984 */ /* 0x000ea80008000800 */
[----:B------:R-:W2:Y:S04]  /*0670*/  LDS R25, [UR5+0x24] ;  /* 0x00002405ff197984 */ /* 0x000ea80008000800 */
[----:B-1----:R-:W-:Y:S04]  /*0680*/  REDG.E.ADD.STRONG.GPU desc[UR8][R2.64], R7 ;  /* 0x000000070200798e */ /* 0x002fe8000c12e108 */
[----:B0-----:R-:W-:Y:S04]  /*0690*/  REDG.E.ADD.STRONG.GPU desc[UR8][R4.64], R9 ;  /* 0x000000090400798e */ /* 0x001fe8000c12e108 */
[----:B---3--:R-:W-:Y:S04]  /*06a0*/  REDG.E.ADD.STRONG.GPU desc[UR8][R4.64+0x4], R11 ;  /* 0x0000040b0400798e */ /* 0x008fe8000c12e108 */
[----:B----4-:R-:W-:Y:S04]  /*06b0*/  REDG.E.ADD.STRONG.GPU desc[UR8][R4.64+0x8], R13 ;  /* 0x0000080d0400798e */ /* 0x010fe8000c12e108 */
[----:B-----5:R-:W-:Y:S04]  /*06c0*/  REDG.E.ADD.STRONG.GPU desc[UR8][R4.64+0xc], R15 ;  /* 0x00000c0f0400798e */ /* 0x020fe8000c12e108 */
[----:B--2---:R-:W-:Y:S04]  /*06d0*/  REDG.E.ADD.STRONG.GPU desc[UR8][R4.64+0x10], R17 ;  /* 0x000010110400798e */ /* 0x004fe8000c12e108 */
[----:B------:R-:W-:Y:S04]  /*06e0*/  REDG.E.ADD.STRONG.GPU desc[UR8][R4.64+0x14], R19 ;  /* 0x000014130400798e */ /* 0x000fe8000c12e108 */
[----:B------:R-:W-:Y:S04]  /*06f0*/  REDG.E.ADD.STRONG.GPU desc[UR8][R4.64+0x18], R21 ;  /* 0x000018150400798e */ /* 0x000fe8000c12e108 */
[----:B------:R-:W-:Y:S04]  /*0700*/  REDG.E.ADD.STRONG.GPU desc[UR8][R4.64+0x1c], R23 ;  /* 0x00001c170400798e */ /* 0x000fe8000c12e108 */
[----:B------:R-:W-:Y:S01]  /*0710*/  REDG.E.ADD.STRONG.GPU desc[UR8][R4.64+0x20], R25 ;  /* 0x000020190400798e */ /* 0x000fe2000c12e108 */
[----:B------:R-:W-:Y:S05]  /*0720*/  EXIT ;  /* 0x000000000000794d */ /* 0x000fea0003800000 */
.L_x_15:
        /* <DEDUP_REMOVED lines=13> */
.L_x_29:


//--------------------- .text._Z19counterGlobalKernelPiS_i --------------------------
	.section	.text._Z19counterGlobalKernelPiS_i,"ax",@progbits
	.align	128
        .global         _Z19counterGlobalKernelPiS_i
        .type           _Z19counterGlobalKernelPiS_i,@function
        .size           _Z19counterGlobalKernelPiS_i,(.L_x_30 - _Z19counterGlobalKernelPiS_i)
        .other          _Z19counterGlobalKernelPiS_i,@"STO_CUDA_ENTRY STV_DEFAULT"
_Z19counterGlobalKernelPiS_i:
.text._Z19counterGlobalKernelPiS_i:
[----:B------:R-:W-:Y:S01]  /*0000*/  LDC R1, c[0x0][0x37c] ;  /* 0x0000df00ff017b82 */ /* 0x000fe20000000800 */
[----:B------:R-:W0:Y:S07]  /*0010*/  S2R R5, SR_TID.X ;  /* 0x0000000000057919 */ /* 0x000e2e0000002100 */
[----:B------:R-:W0:Y:S01]  /*0020*/  S2UR UR4, SR_CTAID.X ;  /* 0x00000000000479c3 */ /* 0x000e220000002500 */
[----:B------:R-:W1:Y:S01]  /*0030*/  LDCU UR5, c[0x0][0x390] ;  /* 0x00007200ff0577ac */ /* 0x000e620008000800 */
[----:B------:R-:W-:Y:S06]  /*0040*/  BSSY.RECONVERGENT B0, `(.L_x_16) ;  /* 0x000008a000007945 */ /* 0x000fec0003800200 */
[----:B------:R-:W0:Y:S02]  /*0050*/  LDC R0, c[0x0][0x360] ;  /* 0x0000d800ff007b82 */ /* 0x000e240000000800 */
[----:B0-----:R-:W-:-:S05]  /*0060*/  IMAD R5, R0, UR4, R5 ;  /* 0x0000000400057c24 */ /* 0x001fca000f8e0205 */
[----:B-1----:R-:W-:-:S13]  /*0070*/  ISETP.GE.AND P0, PT, R5, UR5, PT ;  /* 0x0000000505007c0c */ /* 0x002fda000bf06270 */
[----:B------:R-:W-:Y:S05]  /*0080*/  @P0 BRA `(.L_x_17) ;  /* 0x0000000800140947 */ /* 0x000fea0003800000 */
[----:B------:R-:W0:Y:S08]  /*0090*/  LDC.64 R6, c[0x0][0x358] ;  /* 0x0000d600ff067b82 */ /* 0x000e300000000a00 */
[----:B------:R-:W1:Y:S01]  /*00a0*/  LDC.64 R2, c[0x0][0x388] ;  /* 0x0000e200ff027b82 */ /* 0x000e620000000a00 */
[----:B0-----:R-:W-:Y:S02]  /*00b0*/  R2UR UR4, R6 ;  /* 0x00000000060472ca */ /* 0x001fe400000e0000 */
[----:B------:R-:W-:Y:S01]  /*00c0*/  R2UR UR5, R7 ;  /* 0x00000000070572ca */ /* 0x000fe200000e0000 */
[----:B-1----:R-:W-:-:S12]  /*00d0*/  IMAD.WIDE R2, R5, 0x4, R2 ;  /* 0x0000000405027825 */ /* 0x002fd800078e0202 */
[----:B------:R-:W2:Y:S02]  /*00e0*/  LDG.E R0, desc[UR4][R2.64] ;  /* 0x0000000402007981 */ /* 0x000ea4000c1e1900 */
[----:B--2---:R-:W-:-:S13]  /*00f0*/  ISETP.GT.U32.AND P0, PT, R0, 0x63, PT ;  /* 0x000000630000780c */ /* 0x004fda0003f04070 */
[----:B------:R-:W-:Y:S05]  /*0100*/  @P0 BRA `(.L_x_18) ;  /* 0x0000000000280947 */ /* 0x000fea0003800000 */
[----:B------:R-:W0:Y:S01]  /*0110*/  S2R R0, SR_LANEID ;  /* 0x0000000000007919 */ /* 0x000e220000000000 */
[----:B------:R-:W-:Y:S01]  /*0120*/  VOTEU.ANY UR4, UPT, PT ;  /* 0x0000000000047886 */ /* 0x000fe200038e0100 */
[----:B------:R-:W1:Y:S01]  /*0130*/  LDC.64 R2, c[0x0][0x380] ;  /* 0x0000e000ff027b82 */ /* 0x000e620000000a00 */
[----:B------:R-:W-:Y:S02]  /*0140*/  UFLO.U32 UR5, UR4 ;  /* 0x00000004000572bd */ /* 0x000fe400080e0000 */
[----:B------:R-:W1:Y:S04]  /*0150*/  POPC R5, UR4 ;  /* 0x0000000400057d09 */ /* 0x000e680008000000 */
[----:B0-----:R-:W-:-:S13]  /*0160*/  ISETP.EQ.U32.AND P0, PT, R0, UR5, PT ;  /* 0x0000000500007c0c */ /* 0x001fda000bf02070 */
[----:B------:R-:W-:Y:S02]  /*0170*/  @P0 R2UR UR4, R6 ;  /* 0x00000000060402ca */ /* 0x000fe400000e0000 */
[----:B------:R-:W-:-:S13]  /*0180*/  @P0 R2UR UR5, R7 ;  /* 0x00000000070502ca */ /* 0x000fda00000e0000 */
[----:B-1----:R0:W-:Y:S01]  /*0190*/  @P0 REDG.E.ADD.STRONG.GPU desc[UR4][R2.64], R5 ;  /* 0x000000050200098e */ /* 0x0021e2000c12e104 */
[----:B------:R-:W-:Y:S05]  /*01a0*/  BRA `(.L_x_17) ;  /* 0x0000000400cc7947 */ /* 0x000fea0003800000 */
.L_x_18:
[----:B------:R-:W0:Y:S01]  /*01b0*/  LDCU.64 UR6, c[0x0][0x380] ;  /* 0x00007000ff0677ac */ /* 0x000e220008000a00 */
[----:B------:R-:W-:Y:S01]  /*01c0*/  VIADD R2, R0, 0xffffff9c ;  /* 0xffffff9c00027836 */ /* 0x000fe20000000000 */
[----:B------:R-:W-:Y:S01]  /*01d0*/  UMOV UR4, 0x4 ;  /* 0x0000000400047882 */ /* 0x000fe20000000000 */
[----:B------:R-:W-:-:S03]  /*01e0*/  UMOV UR5, 0x0 ;  /* 0x0000000000057882 */ /* 0x000fc60000000000 */
[----:B------:R-:W-:Y:S01]  /*01f0*/  ISETP.GT.U32.AND P0, PT, R2, 0x63, PT ;  /* 0x000000630200780c */ /* 0x000fe20003f04070 */
[----:B0-----:R-:W-:-:S04]  /*0200*/  UIMAD.WIDE.U32 UR4, UR6, 0x1, UR4 ;  /* 0x00000001060478a5 */ /* 0x001fc8000f8e0004 */
[----:B------:R-:W-:Y:S02]  /*0210*/  UIADD3 UR6, UPT, UPT, UR5, UR7, URZ ;  /* 0x0000000705067290 */ /* 0x000fe4000fffe0ff */
[----:B------:R-:W-:Y:S02]  /*0220*/  IMAD.U32 R3, RZ, RZ, UR5 ;  /* 0x00000005ff037e24 */ /* 0x000fe4000f8e00ff */
[----:B------:R-:W-:Y:S02]  /*0230*/  IMAD.U32 R2, RZ, RZ, UR4 ;  /* 0x00000004ff027e24 */ /* 0x000fe4000f8e00ff */
[----:B------:R-:W-:Y:S02]  /*0240*/  IMAD.U32 R3, RZ, RZ, UR6 ;  /* 0x00000006ff037e24 */ /* 0x000fe4000f8e00ff */
[----:B------:R-:W-:Y:S05]  /*0250*/  @P0 BRA `(.L_x_19) ;  /* 0x0000000000240947 */ /* 0x000fea0003800000 */
[----:B------:R-:W0:Y:S01]  /*0260*/  S2R R0, SR_LANEID ;  /* 0x0000000000007919 */ /* 0x000e220000000000 */
[----:B------:R-:W-:Y:S02]  /*0270*/  VOTEU.ANY UR4, UPT, PT ;  /* 0x0000000000047886 */ /* 0x000fe400038e0100 */
[----:B------:R-:W-:Y:S02]  /*0280*/  UFLO.U32 UR5, UR4 ;  /* 0x00000004000572bd */ /* 0x000fe400080e0000 */
[----:B------:R-:W1:Y:S04]  /*0290*/  POPC R5, UR4 ;  /* 0x0000000400057d09 */ /* 0x000e680008000000 */
[----:B0-----:R-:W-:-:S13]  /*02a0*/  ISETP.EQ.U32.AND P0, PT, R0, UR5, PT ;  /* 0x0000000500007c0c */ /* 0x001fda000bf02070 */
[----:B------:R-:W-:Y:S02]  /*02b0*/  @P0 R2UR UR4, R6 ;  /* 0x00000000060402ca */ /* 0x000fe400000e0000 */
[----:B------:R-:W-:-:S13]  /*02c0*/  @P0 R2UR UR5, R7 ;  /* 0x00000000070502ca */ /* 0x000fda00000e0000 */
[----:B-1----:R1:W-:Y:S01]  /*02d0*/  @P0 REDG.E.ADD.STRONG.GPU desc[UR4][R2.64], R5 ;  /* 0x000000050200098e */ /* 0x0023e2000c12e104 */
[----:B------:R-:W-:Y:S05]  /*02e0*/  BRA `(.L_x_17) ;  /* 0x00000004007c7947 */ /* 0x000fea0003800000 */
.L_x_19:
[----:B------:R-:W-:-:S05]  /*02f0*/  VIADD R4, R0, 0xffffff38 ;  /* 0xffffff3800047836 */ /* 0x000fca0000000000 */
[----:B------:R-:W-:-:S13]  /*0300*/  ISETP.GT.U32.AND P0, PT, R4, 0x63, PT ;  /* 0x000000630400780c */ /* 0x000fda0003f04070 */
        /* <DEDUP_REMOVED lines=10> */
.L_x_20:
        /* <DEDUP_REMOVED lines=12> */
.L_x_21:
        /* <DEDUP_REMOVED lines=12> */
.L_x_22:
        /* <DEDUP_REMOVED lines=12> */
.L_x_23:
        /* <DEDUP_REMOVED lines=12> */
.L_x_24:
        /* <DEDUP_REMOVED lines=12> */
.L_x_25:
        /* <DEDUP_REMOVED lines=12> */
.L_x_26:
        /* <DEDUP_REMOVED lines=10> */
[----:B-1----:R0:W-:Y:S02]  /*08d0*/  @P0 REDG.E.ADD.STRONG.GPU desc[UR4][R2.64+0x20], R5 ;  /* 0x000020050200098e */ /* 0x0021e4000c12e104 */
.L_x_17:
[----:B------:R-:W-:Y:S05]  /*08e0*/  BSYNC.RECONVERGENT B0 ;  /* 0x0000000000007941 */ /* 0x000fea0003800200 */
.L_x_16:
[----:B------:R-:W-:Y:S06]  /*08f0*/  BAR.SYNC.DEFER_BLOCKING 0x0 ;  /* 0x0000000000007b1d */ /* 0x000fec0000010000 */
[----:B------:R-:W-:Y:S05]  /*0900*/  EXIT ;  /* 0x000000000000794d */ /* 0x000fea0003800000 */
.L_x_27:
        /* <DEDUP_REMOVED lines=15> */
.L_x_30:


//--------------------- .nv.shared._Z21parallelScanSumKernelPii --------------------------
	.section	.nv.shared._Z21parallelScanSumKernelPii,"aw",@nobits
	.sectionflags	@""
	.align	16
	.zero		1024


//--------------------- .nv.shared.reserved.0     --------------------------
	.section	.nv.shared.reserved.0,"aw",@nobits
	.weak		__nv_reservedSMEM_offset_0_alias
	.size		__nv_reservedSMEM_offset_0_alias, 0, 64
	.other		__nv_reservedSMEM_offset_0_alias,@"STO_CUDA_RESERVED_SHARED STV_DEFAULT"
__nv_reservedSMEM_offset_0_alias:
	.zero		0
	.zero		64


//--------------------- .nv.shared._Z19counterSharedKernelPiS_i --------------------------
	.section	.nv.shared._Z19counterSharedKernelPiS_i,"aw",@nobits
	.sectionflags	@""
	.align	16
	.zero		1024


//--------------------- .nv.shared._Z19counterGlobalKernelPiS_i --------------------------
	.section	.nv.shared._Z19counterGlobalKernelPiS_i,"aw",@nobits
	.sectionflags	@""
	.align	16
	.zero		1024


//--------------------- .nv.constant0._Z21parallelScanSumKernelPii --------------------------
	.section	.nv.constant0._Z21parallelScanSumKernelPii,"a",@progbits
	.sectionflags	@""
	.align	4
.nv.constant0._Z21parallelScanSumKernelPii:
	.zero		908


//--------------------- .nv.constant0._Z19counterSharedKernelPiS_i --------------------------
	.section	.nv.constant0._Z19counterSharedKernelPiS_i,"a",@progbits
	.sectionflags	@""
	.align	4
.nv.constant0._Z19counterSharedKernelPiS_i:
	.zero		916


//--------------------- .nv.constant0._Z19counterGlobalKernelPiS_i --------------------------
	.section	.nv.constant0._Z19counterGlobalKernelPiS_i,"a",@progbits
	.sectionflags	@""
	.align	4
.nv.constant0._Z19counterGlobalKernelPiS_i:
	.zero		916


//--------------------- SYMBOLS --------------------------

	.type		.nv.reservedSmem.offset0,@object
	.size		.nv.reservedSmem.offset0,0x4
	.type		.nv.reservedSmem.cap,@object
	.size		.nv.reservedSmem.cap,0x4
